	.headerflags	@"EF_CUDA_TEXMODE_UNIFIED EF_CUDA_64BIT_ADDRESS EF_CUDA_ACCELERATORS EF_CUDA_SM90 EF_CUDA_VIRTUAL_SM(EF_CUDA_SM90)"
	.elftype	@"ET_EXEC"


//--------------------- .nv.info                  --------------------------
	.section	.nv.info,"",@"SHT_CUDA_INFO"
	.align	4


	//----- nvinfo : EIATTR_REGCOUNT
	.align		4
        /*0000*/ 	.byte	0x04, 0x2f
        /*0002*/ 	.short	(.L_3 - .L_2)
	.align		4
.L_2:
        /*0004*/ 	.word	index@(triton_poi_fused__native_batch_norm_legit_no_training_9)
        /*0008*/ 	.word	0x00000016


	//----- nvinfo : EIATTR_MIN_STACK_SIZE
	.align		4
.L_3:
        /*000c*/ 	.byte	0x04, 0x12
        /*000e*/ 	.short	(.L_5 - .L_4)
	.align		4
.L_4:
        /*0010*/ 	.word	index@(triton_poi_fused__native_batch_norm_legit_no_training_9)
        /*0014*/ 	.word	0x00000000


	//----- nvinfo : EIATTR_FRAME_SIZE
	.align		4
.L_5:
        /*0018*/ 	.byte	0x04, 0x11
        /*001a*/ 	.short	(.L_7 - .L_6)
	.align		4
.L_6:
        /*001c*/ 	.word	index@(triton_poi_fused__native_batch_norm_legit_no_training_9)
        /*0020*/ 	.word	0x00000000


	//----- nvinfo : EIATTR_MIN_STACK_SIZE
	.align		4
.L_7:
        /*0024*/ 	.byte	0x04, 0x12
        /*0026*/ 	.short	(.L_9 - .L_8)
	.align		4
.L_8:
        /*0028*/ 	.word	index@(triton_poi_fused__native_batch_norm_legit_no_training_9)
        /*002c*/ 	.word	0x00000000
.L_9:


//--------------------- .nv.info.triton_poi_fused__native_batch_norm_legit_no_training_9 --------------------------
	.section	.nv.info.triton_poi_fused__native_batch_norm_legit_no_training_9,"",@"SHT_CUDA_INFO"
	.sectionflags	@""
	.align	4


	//----- nvinfo : EIATTR_CUDA_API_VERSION
	.align		4
        /*0000*/ 	.byte	0x04, 0x37
        /*0002*/ 	.short	(.L_11 - .L_10)
.L_10:
        /*0004*/ 	.word	0x0000007c


	//----- nvinfo : EIATTR_KPARAM_INFO
	.align		4
.L_11:
        /*0008*/ 	.byte	0x04, 0x17
        /*000a*/ 	.short	(.L_13 - .L_12)
.L_12:
        /*000c*/ 	.word	0x00000000
        /*0010*/ 	.short	0x0006
        /*0012*/ 	.short	0x0030
        /*0014*/ 	.byte	0x00, 0xf0, 0x11, 0x00


	//----- nvinfo : EIATTR_KPARAM_INFO
	.align		4
.L_13:
        /*0018*/ 	.byte	0x04, 0x17
        /*001a*/ 	.short	(.L_15 - .L_14)
.L_14:
        /*001c*/ 	.word	0x00000000
        /*0020*/ 	.short	0x0005
        /*0022*/ 	.short	0x0028
        /*0024*/ 	.byte	0x00, 0xf4, 0x21, 0x00


	//----- nvinfo : EIATTR_KPARAM_INFO
	.align		4
.L_15:
        /*0028*/ 	.byte	0x04, 0x17
        /*002a*/ 	.short	(.L_17 - .L_16)
.L_16:
        /*002c*/ 	.word	0x00000000
        /*0030*/ 	.short	0x0004
        /*0032*/ 	.short	0x0020
        /*0034*/ 	.byte	0x00, 0xf4, 0x21, 0x00


	//----- nvinfo : EIATTR_KPARAM_INFO
	.align		4
.L_17:
        /*0038*/ 	.byte	0x04, 0x17
        /*003a*/ 	.short	(.L_19 - .L_18)
.L_18:
        /*003c*/ 	.word	0x00000000
        /*0040*/ 	.short	0x0003
        /*0042*/ 	.short	0x0018
        /*0044*/ 	.byte	0x00, 0xf4, 0x21, 0x00


	//----- nvinfo : EIATTR_KPARAM_INFO
	.align		4
.L_19:
        /*0048*/ 	.byte	0x04, 0x17
        /*004a*/ 	.short	(.L_21 - .L_20)
.L_20:
        /*004c*/ 	.word	0x00000000
        /*0050*/ 	.short	0x0002
        /*0052*/ 	.short	0x0010
        /*0054*/ 	.byte	0x00, 0xf4, 0x21, 0x00


	//----- nvinfo : EIATTR_KPARAM_INFO
	.align		4
.L_21:
        /*0058*/ 	.byte	0x04, 0x17
        /*005a*/ 	.short	(.L_23 - .L_22)
.L_22:
        /*005c*/ 	.word	0x00000000
        /*0060*/ 	.short	0x0001
        /*0062*/ 	.short	0x0008
        /*0064*/ 	.byte	0x00, 0xf4, 0x21, 0x00


	//----- nvinfo : EIATTR_KPARAM_INFO
	.align		4
.L_23:
        /*0068*/ 	.byte	0x04, 0x17
        /*006a*/ 	.short	(.L_25 - .L_24)
.L_24:
        /*006c*/ 	.word	0x00000000
        /*0070*/ 	.short	0x0000
        /*0072*/ 	.short	0x0000
        /*0074*/ 	.byte	0x00, 0xf4, 0x21, 0x00


	//----- nvinfo : EIATTR_SPARSE_MMA_MASK
	.align		4
.L_25:
        /*0078*/ 	.byte	0x03, 0x50
        /*007a*/ 	.short	0x0000


	//----- nvinfo : EIATTR_MAXREG_COUNT
	.align		4
        /*007c*/ 	.byte	0x03, 0x1b
        /*007e*/ 	.short	0x00ff


	//----- nvinfo : EIATTR_EXIT_INSTR_OFFSETS
	.align		4
        /*0080*/ 	.byte	0x04, 0x1c
        /*0082*/ 	.short	(.L_27 - .L_26)


	//   ....[0]....
.L_26:
        /*0084*/ 	.word	0x00000440


	//   ....[1]....
        /*0088*/ 	.word	0x00000460


	//----- nvinfo : EIATTR_REQNTID
	.align		4
.L_27:
        /*008c*/ 	.byte	0x04, 0x10
        /*008e*/ 	.short	(.L_29 - .L_28)
.L_28:
        /*0090*/ 	.word	0x00000080
        /*0094*/ 	.word	0x00000001
        /*0098*/ 	.word	0x00000001


	//----- nvinfo : EIATTR_CBANK_PARAM_SIZE
	.align		4
.L_29:
        /*009c*/ 	.byte	0x03, 0x19
        /*009e*/ 	.short	0x0034


	//----- nvinfo : EIATTR_PARAM_CBANK
	.align		4
        /*00a0*/ 	.byte	0x04, 0x0a
        /*00a2*/ 	.short	(.L_31 - .L_30)
	.align		4
.L_30:
        /*00a4*/ 	.word	index@(.nv.constant0.triton_poi_fused__native_batch_norm_legit_no_training_9)
        /*00a8*/ 	.short	0x0210
        /*00aa*/ 	.short	0x0034


	//----- nvinfo : EIATTR_SW_WAR
	.align		4
.L_31:
        /*00ac*/ 	.byte	0x04, 0x36
        /*00ae*/ 	.short	(.L_33 - .L_32)
.L_32:
        /*00b0*/ 	.word	0x00000008
.L_33:


//--------------------- .nv.callgraph             --------------------------
	.section	.nv.callgraph,"",@"SHT_CUDA_CALLGRAPH"
	.align	4
	.sectionentsize	8
	.align		4
        /*0000*/ 	.word	0x00000000
	.align		4
        /*0004*/ 	.word	0xffffffff
	.align		4
        /*0008*/ 	.word	0x00000000
	.align		4
        /*000c*/ 	.word	0xfffffffe
	.align		4
        /*0010*/ 	.word	0x00000000
	.align		4
        /*0014*/ 	.word	0xfffffffd
	.align		4
        /*0018*/ 	.word	0x00000000
	.align		4
        /*001c*/ 	.word	0xfffffffc


//--------------------- .nv.constant4             --------------------------
	.section	.nv.constant4,"a",@progbits
	.align	8
	.align		8
.nv.constant4:
        /*0000*/ 	.dword	_$_str
	.align		8
        /*0008*/ 	.dword	_$_str_$_2


//--------------------- .text.triton_poi_fused__native_batch_norm_legit_no_training_9 --------------------------
	.section	.text.triton_poi_fused__native_batch_norm_legit_no_training_9,"ax",@progbits
	.align	128
        .global         triton_poi_fused__native_batch_norm_legit_no_training_9
        .type           triton_poi_fused__native_batch_norm_legit_no_training_9,@function
        .size           triton_poi_fused__native_batch_norm_legit_no_training_9,(.L_x_1 - triton_poi_fused__native_batch_norm_legit_no_training_9)
        .other          triton_poi_fused__native_batch_norm_legit_no_training_9,@"STO_CUDA_ENTRY STV_DEFAULT"
triton_poi_fused__native_batch_norm_legit_no_training_9:
.text.triton_poi_fused__native_batch_norm_legit_no_training_9:
[----:B------:R-:W0:Y:S01]  /*0000*/  LDC R1, c[0x0][0x28] ;  /* 0x00000a00ff017b82 */ /* 0x000e220000000800 */
[----:B------:R-:W1:Y:S07]  /*0010*/  S2R R0, SR_TID.X ;  /* 0x0000000000007919 */ /* 0x000e6e0000002100 */
[----:B------:R-:W2:Y:S01]  /*0020*/  LDC.64 R8, c[0x0][0x220] ;  /* 0x00008800ff087b82 */ /* 0x000ea20000000a00 */
[----:B------:R-:W-:Y:S01]  /*0030*/  ULDC.64 UR4, c[0x0][0x208] ;  /* 0x0000820000047ab9 */ /* 0x000fe20000000a00 */
[----:B------:R-:W3:Y:S06]  /*0040*/  S2R R5, SR_CTAID.X ;  /* 0x0000000000057919 */ /* 0x000eec0000002500 */
[----:B------:R-:W4:Y:S08]  /*0050*/  LDC.64 R14, c[0x0][0x218] ;  /* 0x00008600ff0e7b82 */ /* 0x000f300000000a00 */
[----:B------:R-:W5:Y:S08]  /*0060*/  LDC.64 R12, c[0x0][0x210] ;  /* 0x00008400ff0c7b82 */ /* 0x000f700000000a00 */
[----:B------:R-:W4:Y:S01]  /*0070*/  LDC.64 R16, c[0x0][0x228] ;  /* 0x00008a00ff107b82 */ /* 0x000f220000000a00 */
[----:B-1----:R-:W-:-:S07]  /*0080*/  SHF.L.U32 R0, R0, 0x1, RZ ;  /* 0x0000000100007819 */ /* 0x002fce00000006ff */
[----:B------:R-:W1:Y:S01]  /*0090*/  LDC.64 R18, c[0x0][0x230] ;  /* 0x00008c00ff127b82 */ /* 0x000e620000000a00 */
[----:B---3--:R-:W-:Y:S02]  /*00a0*/  SHF.R.S32.HI R3, RZ, 0x17, R5 ;  /* 0x00000017ff037819 */ /* 0x008fe40000011405 */
[----:B------:R-:W-:Y:S02]  /*00b0*/  LOP3.LUT R0, R0, 0xfe, RZ, 0xc0, !PT ;  /* 0x000000fe00007812 */ /* 0x000fe400078ec0ff */
[----:B------:R-:W-:Y:S02]  /*00c0*/  SGXT R3, R3, 0x1 ;  /* 0x000000010303781a */ /* 0x000fe40000000200 */
[----:B------:R-:W-:Y:S02]  /*00d0*/  LEA R0, R5, R0, 0x8 ;  /* 0x0000000005007211 */ /* 0x000fe400078e40ff */
[----:B------:R-:W-:Y:S02]  /*00e0*/  CS2R R4, SRZ ;  /* 0x0000000000047805 */ /* 0x000fe4000001ff00 */
[----:B------:R-:W-:-:S02]  /*00f0*/  LEA.HI R3, R3, R0, RZ, 0x4 ;  /* 0x0000000003037211 */ /* 0x000fc400078f20ff */
[----:B------:R-:W-:Y:S02]  /*0100*/  ISETP.GE.AND P4, PT, R0, 0x100, PT ;  /* 0x000001000000780c */ /* 0x000fe40003f86270 */
[----:B------:R-:W-:-:S04]  /*0110*/  SHF.R.S32.HI R3, RZ, 0x4, R3 ;  /* 0x00000004ff037819 */ /* 0x000fc80000011403 */
[----:B------:R-:W-:-:S04]  /*0120*/  LEA.HI R2, R3, R3, RZ, 0x2 ;  /* 0x0000000303027211 */ /* 0x000fc800078f10ff */
[----:B------:R-:W-:-:S04]  /*0130*/  LOP3.LUT R2, R2, 0xfffffffc, RZ, 0xc0, !PT ;  /* 0xfffffffc02027812 */ /* 0x000fc800078ec0ff */
[----:B------:R-:W-:-:S05]  /*0140*/  IADD3 R11, R3, -R2, RZ ;  /* 0x80000002030b7210 */ /* 0x000fca0007ffe0ff */
[----:B--2---:R-:W-:-:S05]  /*0150*/  IMAD.WIDE R8, R11, 0x4, R8 ;  /* 0x000000040b087825 */ /* 0x004fca00078e0208 */
[----:B------:R-:W2:Y:S04]  /*0160*/  @!P4 LDG.E.EL R4, desc[UR4][R8.64] ;  /* 0x000000040804c981 */ /* 0x000ea8000c2e1900 */
[----:B------:R3:W2:Y:S01]  /*0170*/  @!P4 LDG.E.EL R5, desc[UR4][R8.64] ;  /* 0x000000040805c981 */ /* 0x0006a2000c2e1900 */
[----:B------:R-:W-:Y:S02]  /*0180*/  CS2R R6, SRZ ;  /* 0x0000000000067805 */ /* 0x000fe4000001ff00 */
[----:B------:R-:W-:Y:S01]  /*0190*/  CS2R R2, SRZ ;  /* 0x0000000000027805 */ /* 0x000fe2000001ff00 */
[----:B----4-:R-:W-:-:S04]  /*01a0*/  IMAD.WIDE R14, R11, 0x4, R14 ;  /* 0x000000040b0e7825 */ /* 0x010fc800078e020e */
[----:B-----5:R-:W-:Y:S01]  /*01b0*/  IMAD.WIDE R12, R0, 0x4, R12 ;  /* 0x00000004000c7825 */ /* 0x020fe200078e020c */
[----:B------:R-:W4:Y:S04]  /*01c0*/  @!P4 LDG.E.EL R6, desc[UR4][R14.64] ;  /* 0x000000040e06c981 */ /* 0x000f28000c2e1900 */
[----:B------:R-:W4:Y:S01]  /*01d0*/  @!P4 LDG.E.64 R2, desc[UR4][R12.64] ;  /* 0x000000040c02c981 */ /* 0x000f22000c1e1b00 */
[C---:B0-----:R-:W-:Y:S01]  /*01e0*/  IMAD.WIDE R16, R11.reuse, 0x4, R16 ;  /* 0x000000040b107825 */ /* 0x041fe200078e0210 */
[----:B---3--:R-:W-:Y:S02]  /*01f0*/  CS2R R8, SRZ ;  /* 0x0000000000087805 */ /* 0x008fe4000001ff00 */
[----:B------:R0:W3:Y:S01]  /*0200*/  @!P4 LDG.E.EL R7, desc[UR4][R14.64] ;  /* 0x000000040e07c981 */ /* 0x0000e2000c2e1900 */
[----:B-1----:R-:W-:Y:S01]  /*0210*/  IMAD.WIDE R18, R11, 0x4, R18 ;  /* 0x000000040b127825 */ /* 0x002fe200078e0212 */
[----:B------:R-:W-:-:S04]  /*0220*/  CS2R R10, SRZ ;  /* 0x00000000000a7805 */ /* 0x000fc8000001ff00 */
[----:B------:R-:W5:Y:S04]  /*0230*/  @!P4 LDG.E.EL R8, desc[UR4][R18.64] ;  /* 0x000000041208c981 */ /* 0x000f68000c2e1900 */
[----:B------:R-:W5:Y:S04]  /*0240*/  @!P4 LDG.E.EL R11, desc[UR4][R16.64] ;  /* 0x00000004100bc981 */ /* 0x000f68000c2e1900 */
[----:B------:R-:W3:Y:S04]  /*0250*/  @!P4 LDG.E.EL R10, desc[UR4][R16.64] ;  /* 0x00000004100ac981 */ /* 0x000ee8000c2e1900 */
[----:B------:R-:W3:Y:S01]  /*0260*/  @!P4 LDG.E.EL R9, desc[UR4][R18.64] ;  /* 0x000000041209c981 */ /* 0x000ee2000c2e1900 */
[----:B0-----:R-:W-:Y:S01]  /*0270*/  HFMA2.MMA R15, -RZ, RZ, 1.625, 0 ;  /* 0x3e800000ff0f7435 */ /* 0x001fe200000001ff */
[----:B--2---:R-:W-:Y:S01]  /*0280*/  FADD R4, R4, 9.9999997473787516356e-06 ;  /* 0x3727c5ac04047421 */ /* 0x004fe20000000000 */
[----:B------:R-:W-:-:S03]  /*0290*/  FADD R12, R5, 9.9999997473787516356e-06 ;  /* 0x3727c5ac050c7421 */ /* 0x000fc60000000000 */
[----:B------:R0:W1:Y:S08]  /*02a0*/  MUFU.SQRT R13, R4 ;  /* 0x00000004000d7308 */ /* 0x0000700000002000 */
[----:B------:R-:W2:Y:S01]  /*02b0*/  MUFU.SQRT R14, R12 ;  /* 0x0000000c000e7308 */ /* 0x000ea20000002000 */
[----:B0-----:R-:W0:Y:S01]  /*02c0*/  LDC.64 R4, c[0x0][0x238] ;  /* 0x00008e00ff047b82 */ /* 0x001e220000000a00 */
[----:B-1----:R-:W-:-:S02]  /*02d0*/  FSETP.GT.AND P0, PT, R13, 8.50705917302346158658e+37, PT ;  /* 0x7e8000000d00780b */ /* 0x002fc40003f04000 */
[----:B------:R-:W-:Y:S02]  /*02e0*/  FSETP.GEU.AND P2, PT, R13, 1.175494350822287508e-38, PT ;  /* 0x008000000d00780b */ /* 0x000fe40003f4e000 */
[C---:B--2---:R-:W-:Y:S02]  /*02f0*/  FSETP.GT.AND P1, PT, R14.reuse, 8.50705917302346158658e+37, PT ;  /* 0x7e8000000e00780b */ /* 0x044fe40003f24000 */
[----:B------:R-:W-:-:S07]  /*0300*/  FSETP.GEU.AND P3, PT, R14, 1.175494350822287508e-38, PT ;  /* 0x008000000e00780b */ /* 0x000fce0003f6e000 */
[----:B------:R-:W-:-:S04]  /*0310*/  @P0 FMUL R13, R13, 0.25 ;  /* 0x3e8000000d0d0820 */ /* 0x000fc80000400000 */
[----:B------:R-:W-:Y:S01]  /*0320*/  @!P2 FMUL R13, R13, 16777216 ;  /* 0x4b8000000d0da820 */ /* 0x000fe20000400000 */
[----:B------:R-:W-:-:S04]  /*0330*/  @P1 FMUL R14, R14, 0.25 ;  /* 0x3e8000000e0e1820 */ /* 0x000fc80000400000 */
[----:B------:R-:W-:Y:S01]  /*0340*/  @!P3 FMUL R14, R14, 16777216 ;  /* 0x4b8000000e0eb820 */ /* 0x000fe20000400000 */
[----:B------:R-:W1:Y:S01]  /*0350*/  MUFU.RCP R13, R13 ;  /* 0x0000000d000d7308 */ /* 0x000e620000001000 */
[----:B------:R-:W-:-:S07]  /*0360*/  FSEL R12, R15, 1, P0 ;  /* 0x3f8000000f0c7808 */ /* 0x000fce0000000000 */
[----:B------:R-:W2:Y:S01]  /*0370*/  MUFU.RCP R14, R14 ;  /* 0x0000000e000e7308 */ /* 0x000ea20000001000 */
[----:B------:R-:W-:Y:S01]  /*0380*/  FSEL R15, R15, 1, P1 ;  /* 0x3f8000000f0f7808 */ /* 0x000fe20000800000 */
[----:B------:R-:W-:Y:S01]  /*0390*/  @!P2 FMUL R12, R12, 16777216 ;  /* 0x4b8000000c0ca820 */ /* 0x000fe20000400000 */
[----:B----4-:R-:W-:-:S03]  /*03a0*/  FADD R3, -R6, R3 ;  /* 0x0000000306037221 */ /* 0x010fc60000000100 */
[----:B------:R-:W-:Y:S01]  /*03b0*/  @!P3 FMUL R15, R15, 16777216 ;  /* 0x4b8000000f0fb820 */ /* 0x000fe20000400000 */
[----:B---3--:R-:W-:Y:S01]  /*03c0*/  FADD R2, -R7, R2 ;  /* 0x0000000207027221 */ /* 0x008fe20000000100 */
[----:B-1----:R-:W-:Y:S02]  /*03d0*/  FMUL R13, R13, R12 ;  /* 0x0000000c0d0d7220 */ /* 0x002fe40000400000 */
[----:B--2---:R-:W-:Y:S02]  /*03e0*/  FMUL R6, R14, R15 ;  /* 0x0000000f0e067220 */ /* 0x004fe40000400000 */
[----:B------:R-:W-:Y:S02]  /*03f0*/  FMUL R13, R2, R13 ;  /* 0x0000000d020d7220 */ /* 0x000fe40000400000 */
[----:B------:R-:W-:Y:S01]  /*0400*/  FMUL R6, R3, R6 ;  /* 0x0000000603067220 */ /* 0x000fe20000400000 */
[----:B0-----:R-:W-:-:S04]  /*0410*/  IMAD.WIDE R4, R0, 0x4, R4 ;  /* 0x0000000400047825 */ /* 0x001fc800078e0204 */
[----:B-----5:R-:W-:Y:S01]  /*0420*/  FFMA R8, R13, R11, R8 ;  /* 0x0000000b0d087223 */ /* 0x020fe20000000008 */
[----:B------:R-:W-:Y:S01]  /*0430*/  FFMA R9, R6, R10, R9 ;  /* 0x0000000a06097223 */ /* 0x000fe20000000009 */
[----:B------:R-:W-:Y:S06]  /*0440*/  @P4 EXIT ;  /* 0x000000000000494d */ /* 0x000fec0003800000 */
[----:B------:R-:W-:Y:S01]  /*0450*/  STG.E.64 desc[UR4][R4.64], R8 ;  /* 0x0000000804007986 */ /* 0x000fe2000c101b04 */
[----:B------:R-:W-:Y:S05]  /*0460*/  EXIT ;  /* 0x000000000000794d */ /* 0x000fea0003800000 */
.L_x_0:
[----:B------:R-:W-:-:S00]  /*0470*/  BRA `(.L_x_0) ;  /* 0xfffffffc00fc7947 */ /* 0x000fc0000383ffff */
[----:B------:R-:W-:-:S00]  /*0480*/  NOP ;  /* 0x0000000000007918 */ /* 0x000fc00000000000 */
[----:B------:R-:W-:-:S00]  /*0490*/  NOP ;  /* 0x0000000000007918 */ /* 0x000fc00000000000 */
[----:B------:R-:W-:-:S00]  /*04a0*/  NOP ;  /* 0x0000000000007918 */ /* 0x000fc00000000000 */
[----:B------:R-:W-:-:S00]  /*04b0*/  NOP ;  /* 0x0000000000007918 */ /* 0x000fc00000000000 */
[----:B------:R-:W-:-:S00]  /*04c0*/  NOP ;  /* 0x0000000000007918 */ /* 0x000fc00000000000 */
[----:B------:R-:W-:-:S00]  /*04d0*/  NOP ;  /* 0x0000000000007918 */ /* 0x000fc00000000000 */
[----:B------:R-:W-:-:S00]  /*04e0*/  NOP ;  /* 0x0000000000007918 */ /* 0x000fc00000000000 */
[----:B------:R-:W-:-:S00]  /*04f0*/  NOP ;  /* 0x0000000000007918 */ /* 0x000fc00000000000 */
.L_x_1:


//--------------------- .nv.global.init           --------------------------
	.section	.nv.global.init,"aw",@progbits
.nv.global.init:
	.type		_$_str,@object
	.size		_$_str,(_$_str_$_2 - _$_str)
_$_str:
        /*0000*/ 	.byte	0x5f, 0x5f, 0x43, 0x55, 0x44, 0x41, 0x5f, 0x46, 0x54, 0x5a, 0x00
	.type		_$_str_$_2,@object
	.size		_$_str_$_2,(.L_1 - _$_str_$_2)
_$_str_$_2:
        /*000b*/ 	.byte	0x5f, 0x5f, 0x43, 0x55, 0x44, 0x41, 0x5f, 0x50, 0x52, 0x45, 0x43, 0x5f, 0x53, 0x51, 0x52, 0x54
        /*001b*/ 	.byte	0x00
.L_1:


//--------------------- .nv.constant0.triton_poi_fused__native_batch_norm_legit_no_training_9 --------------------------
	.section	.nv.constant0.triton_poi_fused__native_batch_norm_legit_no_training_9,"a",@progbits
	.sectionflags	@""
	.align	4
.nv.constant0.triton_poi_fused__native_batch_norm_legit_no_training_9:
	.zero		580
